//
// Generated by NVIDIA NVVM Compiler
//
// Compiler Build ID: CL-36424714
// Cuda compilation tools, release 13.0, V13.0.88
// Based on NVVM 20.0.0
//

.version 9.0
.target sm_100
.address_size 64

	// .globl	__rgb_to_nv12

.visible .entry __rgb_to_nv12(
	.param .u64 .ptr .align 1 __rgb_to_nv12_param_0,
	.param .u64 .ptr .align 1 __rgb_to_nv12_param_1,
	.param .u32 __rgb_to_nv12_param_2,
	.param .u32 __rgb_to_nv12_param_3
)
{
	.reg .pred 	%p<5>;
	.reg .b16 	%rs<4>;
	.reg .b32 	%r<24>;
	.reg .b64 	%rd<18>;
	.reg .b64 	%fd<15>;

	ld.param.u64 	%rd3, [__rgb_to_nv12_param_0];
	ld.param.u64 	%rd4, [__rgb_to_nv12_param_1];
	ld.param.u32 	%r3, [__rgb_to_nv12_param_2];
	ld.param.u32 	%r4, [__rgb_to_nv12_param_3];
	cvta.to.global.u64 	%rd1, %rd4;
	mov.u32 	%r6, %ctaid.x;
	mov.u32 	%r7, %ntid.x;
	mov.u32 	%r8, %tid.x;
	mad.lo.s32 	%r1, %r6, %r7, %r8;
	mov.u32 	%r9, %ctaid.y;
	mov.u32 	%r10, %ntid.y;
	mov.u32 	%r11, %tid.y;
	mad.lo.s32 	%r12, %r9, %r10, %r11;
	mul.lo.s32 	%r13, %r4, %r3;
	cvt.u64.u32 	%rd2, %r13;
	setp.ge.u32 	%p1, %r1, %r3;
	setp.ge.u32 	%p2, %r12, %r4;
	or.pred  	%p3, %p1, %p2;
	@%p3 bra 	$L__BB0_3;
	cvta.to.global.u64 	%rd5, %rd3;
	mul.lo.s32 	%r14, %r3, %r12;
	cvt.u64.u32 	%rd6, %r14;
	cvt.s64.s32 	%rd7, %r1;
	add.s64 	%rd8, %rd6, %rd7;
	shl.b64 	%rd9, %rd8, 2;
	add.s64 	%rd10, %rd5, %rd9;
	ld.global.u8 	%rs1, [%rd10];
	ld.global.u8 	%rs2, [%rd10+1];
	ld.global.u8 	%rs3, [%rd10+2];
	cvt.rn.f64.u16 	%fd1, %rs1;
	cvt.rn.f64.u16 	%fd2, %rs2;
	mul.f64 	%fd4, %fd2, 0d3FE2C8B439581062;
	fma.rn.f64 	%fd5, %fd1, 0d3FD322D0E5604189, %fd4;
	cvt.rn.f64.u16 	%fd3, %rs3;
	fma.rn.f64 	%fd6, %fd3, 0d3FBD2F1A9FBE76C9, %fd5;
	cvt.rzi.u32.f64 	%r15, %fd6;
	add.s32 	%r16, %r14, %r1;
	cvt.u64.u32 	%rd11, %r16;
	add.s64 	%rd12, %rd1, %rd11;
	st.global.u8 	[%rd12], %r15;
	or.b32  	%r17, %r1, %r12;
	and.b32  	%r18, %r17, 1;
	setp.eq.b32 	%p4, %r18, 1;
	@%p4 bra 	$L__BB0_3;
	add.s64 	%rd13, %rd1, %rd2;
	shr.u32 	%r19, %r12, 1;
	mul.f64 	%fd7, %fd2, 0dBFD52F1A9FBE76C9;
	fma.rn.f64 	%fd8, %fd1, 0dBFC5A1CAC083126F, %fd7;
	fma.rn.f64 	%fd9, %fd3, 0d3FDFEF9DB22D0E56, %fd8;
	add.f64 	%fd10, %fd9, 0d4060000000000000;
	cvt.rzi.u32.f64 	%r20, %fd10;
	mad.lo.s32 	%r21, %r3, %r19, %r1;
	cvt.u64.u32 	%rd14, %r21;
	add.s64 	%rd15, %rd13, %rd14;
	st.global.u8 	[%rd15], %r20;
	mul.f64 	%fd11, %fd2, 0dBFDAC083126E978D;
	fma.rn.f64 	%fd12, %fd1, 0d3FDFEF9DB22D0E56, %fd11;
	fma.rn.f64 	%fd13, %fd3, 0dBFB4D013A92A3055, %fd12;
	add.f64 	%fd14, %fd13, 0d4060000000000000;
	cvt.rzi.u32.f64 	%r22, %fd14;
	add.s32 	%r23, %r21, 1;
	cvt.u64.u32 	%rd16, %r23;
	add.s64 	%rd17, %rd13, %rd16;
	st.global.u8 	[%rd17], %r22;
$L__BB0_3:
	ret;

}


// ===== COMPILED SASS (sm_100) =====

	.target	sm_100

	.elftype	@"ET_EXEC"


//--------------------- .note.nv.tkinfo           --------------------------
	.section	.note.nv.tkinfo,"",@"SHT_NOTE"
	.sectionflags	@"SHF_NOTE_NV_TKINFO"
	.tkinfo
        /*0018*/ 	.word	0x00000002
        /*0030*/ 	.string	""
        /*0030*/ 	.string	"ptxas"
        /*0030*/ 	.string	"Cuda compilation tools, release 13.0, V13.0.88"
        /*0030*/ 	.string	"Build cuda_13.0.r13.0/compiler.36424714_0"
        /*0030*/ 	.string	"-arch sm_100 -m 64 "



//--------------------- .note.nv.cuinfo           --------------------------
	.section	.note.nv.cuinfo,"",@"SHT_NOTE"
	.sectionflags	@"SHF_NOTE_NV_CUINFO"
        /*0018*/ 	.short	0x0002
        /*001a*/ 	.short	0x0064
        /*001c*/ 	.short	0x0082
	.zero		2


//--------------------- .nv.info                  --------------------------
	.section	.nv.info,"",@"SHT_CUDA_INFO"
	.align	4


	//----- nvinfo : EIATTR_REGCOUNT
	.align		4
        /*0000*/ 	.byte	0x04, 0x2f
        /*0002*/ 	.short	(.L_1 - .L_0)
	.align		4
.L_0:
        /*0004*/ 	.word	index@(__rgb_to_nv12)
        /*0008*/ 	.word	0x00000012


	//----- nvinfo : EIATTR_FRAME_SIZE
	.align		4
.L_1:
        /*000c*/ 	.byte	0x04, 0x11
        /*000e*/ 	.short	(.L_3 - .L_2)
	.align		4
.L_2:
        /*0010*/ 	.word	index@(__rgb_to_nv12)
        /*0014*/ 	.word	0x00000000


	//----- nvinfo : EIATTR_MIN_STACK_SIZE
	.align		4
.L_3:
        /*0018*/ 	.byte	0x04, 0x12
        /*001a*/ 	.short	(.L_5 - .L_4)
	.align		4
.L_4:
        /*001c*/ 	.word	index@(__rgb_to_nv12)
        /*0020*/ 	.word	0x00000000
.L_5:


//--------------------- .nv.compat                --------------------------
	.section	.nv.compat,"",@"SHT_CUDA_COMPAT_INFO"
	.align	4
        /*0000*/ 	.byte	0x02, 0x09, 0x00, 0x00, 0x02, 0x02, 0x01, 0x00, 0x02, 0x05, 0x05, 0x00, 0x03, 0x07, 0x01, 0x01
        /*0010*/ 	.byte	0x02, 0x03, 0x00, 0x00, 0x02, 0x06, 0x01, 0x00, 0x04, 0x0b, 0x08, 0x00, 0x01, 0x00, 0x00, 0x00
        /*0020*/ 	.byte	0x00, 0x00, 0x00, 0x00


//--------------------- .nv.info.__rgb_to_nv12    --------------------------
	.section	.nv.info.__rgb_to_nv12,"",@"SHT_CUDA_INFO"
	.sectionflags	@""
	.align	4


	//----- nvinfo : EIATTR_CUDA_API_VERSION
	.align		4
        /*0000*/ 	.byte	0x04, 0x37
        /*0002*/ 	.short	(.L_7 - .L_6)
.L_6:
        /*0004*/ 	.word	0x00000082


	//----- nvinfo : EIATTR_KPARAM_INFO
	.align		4
.L_7:
        /*0008*/ 	.byte	0x04, 0x17
        /*000a*/ 	.short	(.L_9 - .L_8)
.L_8:
        /*000c*/ 	.word	0x00000000
        /*0010*/ 	.short	0x0003
        /*0012*/ 	.short	0x0014
        /*0014*/ 	.byte	0x00, 0xf0, 0x11, 0x00


	//----- nvinfo : EIATTR_KPARAM_INFO
	.align		4
.L_9:
        /*0018*/ 	.byte	0x04, 0x17
        /*001a*/ 	.short	(.L_11 - .L_10)
.L_10:
        /*001c*/ 	.word	0x00000000
        /*0020*/ 	.short	0x0002
        /*0022*/ 	.short	0x0010
        /*0024*/ 	.byte	0x00, 0xf0, 0x11, 0x00


	//----- nvinfo : EIATTR_KPARAM_INFO
	.align		4
.L_11:
        /*0028*/ 	.byte	0x04, 0x17
        /*002a*/ 	.short	(.L_13 - .L_12)
.L_12:
        /*002c*/ 	.word	0x00000000
        /*0030*/ 	.short	0x0001
        /*0032*/ 	.short	0x0008
        /*0034*/ 	.byte	0x00, 0xf5, 0x21, 0x00


	//----- nvinfo : EIATTR_KPARAM_INFO
	.align		4
.L_13:
        /*0038*/ 	.byte	0x04, 0x17
        /*003a*/ 	.short	(.L_15 - .L_14)
.L_14:
        /*003c*/ 	.word	0x00000000
        /*0040*/ 	.short	0x0000
        /*0042*/ 	.short	0x0000
        /*0044*/ 	.byte	0x00, 0xf5, 0x21, 0x00


	//----- nvinfo : EIATTR_SPARSE_MMA_MASK
	.align		4
.L_15:
        /*0048*/ 	.byte	0x03, 0x50
        /*004a*/ 	.short	0x0000


	//----- nvinfo : EIATTR_MAXREG_COUNT
	.align		4
        /*004c*/ 	.byte	0x03, 0x1b
        /*004e*/ 	.short	0x00ff


	//----- nvinfo : EIATTR_MERCURY_ISA_VERSION
	.align		4
        /*0050*/ 	.byte	0x03, 0x5f
        /*0052*/ 	.short	0x0101


	//----- nvinfo : EIATTR_VRC_CTA_INIT_COUNT
	.align		4
        /*0054*/ 	.byte	0x02, 0x4a
	.zero		1
	.zero		1


	//----- nvinfo : EIATTR_EXIT_INSTR_OFFSETS
	.align		4
        /*0058*/ 	.byte	0x04, 0x1c
        /*005a*/ 	.short	(.L_17 - .L_16)


	//   ....[0]....
.L_16:
        /*005c*/ 	.word	0x000000c0


	//   ....[1]....
        /*0060*/ 	.word	0x000002a0


	//   ....[2]....
        /*0064*/ 	.word	0x000004b0


	//----- nvinfo : EIATTR_CBANK_PARAM_SIZE
	.align		4
.L_17:
        /*0068*/ 	.byte	0x03, 0x19
        /*006a*/ 	.short	0x0018


	//----- nvinfo : EIATTR_PARAM_CBANK
	.align		4
        /*006c*/ 	.byte	0x04, 0x0a
        /*006e*/ 	.short	(.L_19 - .L_18)
	.align		4
.L_18:
        /*0070*/ 	.word	index@(.nv.constant0.__rgb_to_nv12)
        /*0074*/ 	.short	0x0380
        /*0076*/ 	.short	0x0018


	//----- nvinfo : EIATTR_SW_WAR
	.align		4
.L_19:
        /*0078*/ 	.byte	0x04, 0x36
        /*007a*/ 	.short	(.L_21 - .L_20)
.L_20:
        /*007c*/ 	.word	0x00000008
.L_21:


//--------------------- .nv.callgraph             --------------------------
	.section	.nv.callgraph,"",@"SHT_CUDA_CALLGRAPH"
	.align	4
	.sectionentsize	8
	.align		4
        /*0000*/ 	.word	0x00000000
	.align		4
        /*0004*/ 	.word	0xffffffff
	.align		4
        /*0008*/ 	.word	0x00000000
	.align		4
        /*000c*/ 	.word	0xfffffffe
	.align		4
        /*0010*/ 	.word	0x00000000
	.align		4
        /*0014*/ 	.word	0xfffffffd
	.align		4
        /*0018*/ 	.word	0x00000000
	.align		4
        /*001c*/ 	.word	0xfffffffc


//--------------------- .text.__rgb_to_nv12       --------------------------
	.section	.text.__rgb_to_nv12,"ax",@progbits
	.align	128
        .global         __rgb_to_nv12
        .type           __rgb_to_nv12,@function
        .size           __rgb_to_nv12,(.L_x_1 - __rgb_to_nv12)
        .other          __rgb_to_nv12,@"STO_CUDA_ENTRY STV_DEFAULT"
__rgb_to_nv12:
.text.__rgb_to_nv12:
[----:B------:R-:W-:Y:S01]  /*0000*/  LDC R1, c[0x0][0x37c] ;  /* 0x0000df00ff017b82 */ /* 0x000fe20000000800 */
[----:B------:R-:W0:Y:S07]  /*0010*/  S2R R2, SR_TID.Y ;  /* 0x0000000000027919 */ /* 0x000e2e0000002200 */
[----:B------:R-:W1:Y:S01]  /*0020*/  LDC R0, c[0x0][0x360] ;  /* 0x0000d800ff007b82 */ /* 0x000e620000000800 */
[----:B------:R-:W2:Y:S01]  /*0030*/  LDCU.64 UR8, c[0x0][0x390] ;  /* 0x00007200ff0877ac */ /* 0x000ea20008000a00 */
[----:B------:R-:W1:Y:S06]  /*0040*/  S2R R5, SR_TID.X ;  /* 0x0000000000057919 */ /* 0x000e6c0000002100 */
[----:B------:R-:W0:Y:S08]  /*0050*/  S2UR UR5, SR_CTAID.Y ;  /* 0x00000000000579c3 */ /* 0x000e300000002600 */
[----:B------:R-:W0:Y:S08]  /*0060*/  LDC R3, c[0x0][0x364] ;  /* 0x0000d900ff037b82 */ /* 0x000e300000000800 */
[----:B------:R-:W1:Y:S01]  /*0070*/  S2UR UR4, SR_CTAID.X ;  /* 0x00000000000479c3 */ /* 0x000e620000002500 */
[----:B0-----:R-:W-:-:S05]  /*0080*/  IMAD R3, R3, UR5, R2 ;  /* 0x0000000503037c24 */ /* 0x001fca000f8e0202 */
[----:B--2---:R-:W-:Y:S01]  /*0090*/  ISETP.GE.U32.AND P0, PT, R3, UR9, PT ;  /* 0x0000000903007c0c */ /* 0x004fe2000bf06070 */
[----:B-1----:R-:W-:-:S05]  /*00a0*/  IMAD R0, R0, UR4, R5 ;  /* 0x0000000400007c24 */ /* 0x002fca000f8e0205 */
[----:B------:R-:W-:-:S13]  /*00b0*/  ISETP.GE.U32.OR P0, PT, R0, UR8, P0 ;  /* 0x0000000800007c0c */ /* 0x000fda0008706470 */
[----:B------:R-:W-:Y:S05]  /*00c0*/  @P0 EXIT ;  /* 0x000000000000094d */ /* 0x000fea0003800000 */
[----:B------:R-:W0:Y:S01]  /*00d0*/  LDCU.128 UR12, c[0x0][0x380] ;  /* 0x00007000ff0c77ac */ /* 0x000e220008000c00 */
[----:B------:R-:W-:Y:S01]  /*00e0*/  IMAD R15, R3, UR8, RZ ;  /* 0x00000008030f7c24 */ /* 0x000fe2000f8e02ff */
[----:B------:R-:W1:Y:S04]  /*00f0*/  LDCU.64 UR6, c[0x0][0x358] ;  /* 0x00006b00ff0677ac */ /* 0x000e680008000a00 */
[----:B------:R-:W-:-:S04]  /*0100*/  IADD3 R2, P0, PT, R0, R15, RZ ;  /* 0x0000000f00027210 */ /* 0x000fc80007f1e0ff */
[----:B------:R-:W-:Y:S02]  /*0110*/  LEA.HI.X.SX32 R5, R0, RZ, 0x1, P0 ;  /* 0x000000ff00057211 */ /* 0x000fe400000f0eff */
[----:B0-----:R-:W-:-:S04]  /*0120*/  LEA R10, P1, R2, UR12, 0x2 ;  /* 0x0000000c020a7c11 */ /* 0x001fc8000f8210ff */
[----:B------:R-:W-:-:S05]  /*0130*/  LEA.HI.X R11, R2, UR13, R5, 0x2, P1 ;  /* 0x0000000d020b7c11 */ /* 0x000fca00088f1405 */
[----:B-1----:R-:W2:Y:S04]  /*0140*/  LDG.E.U8 R8, desc[UR6][R10.64+0x1] ;  /* 0x000001060a087981 */ /* 0x002ea8000c1e1100 */
[----:B------:R-:W3:Y:S04]  /*0150*/  LDG.E.U8 R6, desc[UR6][R10.64] ;  /* 0x000000060a067981 */ /* 0x000ee8000c1e1100 */
[----:B------:R0:W4:Y:S01]  /*0160*/  LDG.E.U8 R4, desc[UR6][R10.64+0x2] ;  /* 0x000002060a047981 */ /* 0x000122000c1e1100 */
[----:B------:R-:W-:Y:S01]  /*0170*/  UMOV UR4, 0x39581062 ;  /* 0x3958106200047882 */ /* 0x000fe20000000000 */
[----:B------:R-:W-:Y:S01]  /*0180*/  UMOV UR5, 0x3fe2c8b4 ;  /* 0x3fe2c8b400057882 */ /* 0x000fe20000000000 */
[----:B------:R-:W-:-:S04]  /*0190*/  LOP3.LUT R2, R0, 0x1, R3, 0xc8, !PT ;  /* 0x0000000100027812 */ /* 0x000fc800078ec803 */
[----:B------:R-:W-:Y:S01]  /*01a0*/  ISETP.NE.U32.AND P0, PT, R2, 0x1, PT ;  /* 0x000000010200780c */ /* 0x000fe20003f05070 */
[----:B0-----:R-:W-:-:S05]  /*01b0*/  IMAD.IADD R10, R0, 0x1, R15 ;  /* 0x00000001000a7824 */ /* 0x001fca00078e020f */
[----:B------:R-:W-:-:S05]  /*01c0*/  IADD3 R10, P1, PT, R10, UR14, RZ ;  /* 0x0000000e0a0a7c10 */ /* 0x000fca000ff3e0ff */
[----:B------:R-:W-:Y:S01]  /*01d0*/  IMAD.X R11, RZ, RZ, UR15, P1 ;  /* 0x0000000fff0b7e24 */ /* 0x000fe200088e06ff */
[----:B--2---:R-:W0:Y:S08]  /*01e0*/  I2F.F64.U16 R8, R8 ;  /* 0x0000000800087312 */ /* 0x004e300000101800 */
[----:B---3--:R-:W1:Y:S01]  /*01f0*/  I2F.F64.U16 R6, R6 ;  /* 0x0000000600067312 */ /* 0x008e620000101800 */
[----:B0-----:R-:W-:-:S07]  /*0200*/  DMUL R12, R8, UR4 ;  /* 0x00000004080c7c28 */ /* 0x001fce0008000000 */
[----:B----4-:R-:W0:Y:S01]  /*0210*/  I2F.F64.U16 R4, R4 ;  /* 0x0000000400047312 */ /* 0x010e220000101800 */
[----:B------:R-:W-:Y:S01]  /*0220*/  UMOV UR4, 0xe5604189 ;  /* 0xe560418900047882 */ /* 0x000fe20000000000 */
[----:B------:R-:W-:Y:S02]  /*0230*/  UMOV UR5, 0x3fd322d0 ;  /* 0x3fd322d000057882 */ /* 0x000fe40000000000 */
[----:B-1----:R-:W-:Y:S01]  /*0240*/  DFMA R12, R6, UR4, R12 ;  /* 0x00000004060c7c2b */ /* 0x002fe2000800000c */
[----:B------:R-:W-:Y:S01]  /*0250*/  UMOV UR4, 0x9fbe76c9 ;  /* 0x9fbe76c900047882 */ /* 0x000fe20000000000 */
[----:B------:R-:W-:-:S06]  /*0260*/  UMOV UR5, 0x3fbd2f1a ;  /* 0x3fbd2f1a00057882 */ /* 0x000fcc0000000000 */
[----:B0-----:R-:W-:-:S10]  /*0270*/  DFMA R12, R4, UR4, R12 ;  /* 0x00000004040c7c2b */ /* 0x001fd4000800000c */
[----:B------:R-:W0:Y:S02]  /*0280*/  F2I.U32.F64.TRUNC R13, R12 ;  /* 0x0000000c000d7311 */ /* 0x000e24000030d000 */
[----:B0-----:R0:W-:Y:S01]  /*0290*/  STG.E.U8 desc[UR6][R10.64], R13 ;  /* 0x0000000d0a007986 */ /* 0x0011e2000c101106 */
[----:B------:R-:W-:Y:S05]  /*02a0*/  @!P0 EXIT ;  /* 0x000000000000894d */ /* 0x000fea0003800000 */
[----:B------:R-:W-:Y:S01]  /*02b0*/  UMOV UR4, 0x9fbe76c9 ;  /* 0x9fbe76c900047882 */ /* 0x000fe20000000000 */
[----:B------:R-:W-:Y:S01]  /*02c0*/  UMOV UR5, 0x3fd52f1a ;  /* 0x3fd52f1a00057882 */ /* 0x000fe20000000000 */
[----:B------:R-:W-:Y:S01]  /*02d0*/  UMOV UR10, 0x126e978d ;  /* 0x126e978d000a7882 */ /* 0x000fe20000000000 */
[C---:B0-----:R-:W-:Y:S01]  /*02e0*/  DMUL R10, R8.reuse, -UR4 ;  /* 0x80000004080a7c28 */ /* 0x041fe20008000000 */
[----:B------:R-:W-:Y:S01]  /*02f0*/  UMOV UR11, 0x3fdac083 ;  /* 0x3fdac083000b7882 */ /* 0x000fe20000000000 */
[----:B------:R-:W-:Y:S01]  /*0300*/  UMOV UR4, 0xc083126f ;  /* 0xc083126f00047882 */ /* 0x000fe20000000000 */
[----:B------:R-:W-:Y:S01]  /*0310*/  DMUL R8, R8, -UR10 ;  /* 0x8000000a08087c28 */ /* 0x000fe20008000000 */
[----:B------:R-:W-:Y:S01]  /*0320*/  UMOV UR5, 0x3fc5a1ca ;  /* 0x3fc5a1ca00057882 */ /* 0x000fe20000000000 */
[----:B------:R-:W-:-:S03]  /*0330*/  SHF.R.U32.HI R3, RZ, 0x1, R3 ;  /* 0x00000001ff037819 */ /* 0x000fc60000011603 */
[C---:B------:R-:W-:Y:S01]  /*0340*/  DFMA R10, R6.reuse, -UR4, R10 ;  /* 0x80000004060a7c2b */ /* 0x040fe2000800000a */
[----:B------:R-:W-:Y:S01]  /*0350*/  UMOV UR4, 0xb22d0e56 ;  /* 0xb22d0e5600047882 */ /* 0x000fe20000000000 */
[----:B------:R-:W-:Y:S01]  /*0360*/  UMOV UR5, 0x3fdfef9d ;  /* 0x3fdfef9d00057882 */ /* 0x000fe20000000000 */
[----:B------:R-:W-:Y:S01]  /*0370*/  IMAD R3, R3, UR8, R0 ;  /* 0x0000000803037c24 */ /* 0x000fe2000f8e0200 */
[----:B------:R-:W-:-:S04]  /*0380*/  DFMA R8, R6, UR4, R8 ;  /* 0x0000000406087c2b */ /* 0x000fc80008000008 */
[C---:B------:R-:W-:Y:S01]  /*0390*/  DFMA R10, R4.reuse, UR4, R10 ;  /* 0x00000004040a7c2b */ /* 0x040fe2000800000a */
[----:B------:R-:W-:Y:S01]  /*03a0*/  UMOV UR4, 0xa92a3055 ;  /* 0xa92a305500047882 */ /* 0x000fe20000000000 */
[----:B------:R-:W-:Y:S02]  /*03b0*/  UMOV UR5, 0x3fb4d013 ;  /* 0x3fb4d01300057882 */ /* 0x000fe40000000000 */
[----:B------:R-:W-:Y:S01]  /*03c0*/  DFMA R8, R4, -UR4, R8 ;  /* 0x8000000404087c2b */ /* 0x000fe20008000008 */
[----:B------:R-:W-:Y:S01]  /*03d0*/  UIMAD UR4, UR9, UR8, URZ ;  /* 0x00000008090472a4 */ /* 0x000fe2000f8e02ff */
[----:B------:R-:W-:Y:S02]  /*03e0*/  VIADD R4, R3, 0x1 ;  /* 0x0000000103047836 */ /* 0x000fe40000000000 */
[----:B------:R-:W-:Y:S01]  /*03f0*/  DADD R10, R10, 128 ;  /* 0x406000000a0a7429 */ /* 0x000fe20000000000 */
[----:B------:R-:W-:-:S03]  /*0400*/  UIADD3 UR4, UP0, UPT, UR4, UR14, URZ ;  /* 0x0000000e04047290 */ /* 0x000fc6000ff1e0ff */
[----:B------:R-:W-:Y:S01]  /*0410*/  DADD R8, R8, 128 ;  /* 0x4060000008087429 */ /* 0x000fe20000000000 */
[----:B------:R-:W-:Y:S02]  /*0420*/  UIADD3.X UR5, UPT, UPT, URZ, UR15, URZ, UP0, !UPT ;  /* 0x0000000fff057290 */ /* 0x000fe400087fe4ff */
[----:B------:R-:W-:Y:S02]  /*0430*/  IADD3 R2, P0, PT, R3, UR4, RZ ;  /* 0x0000000403027c10 */ /* 0x000fe4000ff1e0ff */
[----:B------:R-:W-:Y:S01]  /*0440*/  IADD3 R4, P1, PT, R4, UR4, RZ ;  /* 0x0000000404047c10 */ /* 0x000fe2000ff3e0ff */
[----:B------:R-:W0:Y:S02]  /*0450*/  F2I.U32.F64.TRUNC R11, R10 ;  /* 0x0000000a000b7311 */ /* 0x000e24000030d000 */
[----:B------:R-:W-:Y:S02]  /*0460*/  IMAD.X R3, RZ, RZ, UR5, P0 ;  /* 0x00000005ff037e24 */ /* 0x000fe400080e06ff */
[----:B------:R-:W-:-:S04]  /*0470*/  IMAD.X R5, RZ, RZ, UR5, P1 ;  /* 0x00000005ff057e24 */ /* 0x000fc800088e06ff */
[----:B------:R-:W1:Y:S01]  /*0480*/  F2I.U32.F64.TRUNC R9, R8 ;  /* 0x0000000800097311 */ /* 0x000e62000030d000 */
[----:B0-----:R-:W-:Y:S04]  /*0490*/  STG.E.U8 desc[UR6][R2.64], R11 ;  /* 0x0000000b02007986 */ /* 0x001fe8000c101106 */
[----:B-1----:R-:W-:Y:S01]  /*04a0*/  STG.E.U8 desc[UR6][R4.64], R9 ;  /* 0x0000000904007986 */ /* 0x002fe2000c101106 */
[----:B------:R-:W-:Y:S05]  /*04b0*/  EXIT ;  /* 0x000000000000794d */ /* 0x000fea0003800000 */
.L_x_0:
[----:B------:R-:W-:-:S00]  /*04c0*/  BRA `(.L_x_0) ;  /* 0xfffffffc00fc7947 */ /* 0x000fc0000383ffff */
[----:B------:R-:W-:-:S00]  /*04d0*/  NOP ;  /* 0x0000000000007918 */ /* 0x000fc00000000000 */
        /* <DEDUP_REMOVED lines=10> */
.L_x_1:


//--------------------- .nv.shared.reserved.0     --------------------------
	.section	.nv.shared.reserved.0,"aw",@nobits
	.weak		__nv_reservedSMEM_offset_0_alias
	.size		__nv_reservedSMEM_offset_0_alias, 0, 64
	.other		__nv_reservedSMEM_offset_0_alias,@"STO_CUDA_RESERVED_SHARED STV_DEFAULT"
__nv_reservedSMEM_offset_0_alias:
	.zero		0
	.zero		64


//--------------------- .nv.constant0.__rgb_to_nv12 --------------------------
	.section	.nv.constant0.__rgb_to_nv12,"a",@progbits
	.sectionflags	@""
	.align	4
.nv.constant0.__rgb_to_nv12:
	.zero		920


//--------------------- SYMBOLS --------------------------

	.type		.nv.reservedSmem.offset0,@object
	.size		.nv.reservedSmem.offset0,0x4
